//
// Generated by NVIDIA NVVM Compiler
//
// Compiler Build ID: CL-36424714
// Cuda compilation tools, release 13.0, V13.0.88
// Based on NVVM 20.0.0
//

.version 9.0
.target sm_100
.address_size 64

	// .globl	_Z3addPfS_S_

.visible .entry _Z3addPfS_S_(
	.param .u64 .ptr .align 1 _Z3addPfS_S__param_0,
	.param .u64 .ptr .align 1 _Z3addPfS_S__param_1,
	.param .u64 .ptr .align 1 _Z3addPfS_S__param_2
)
{
	.reg .pred 	%p<3>;
	.reg .b32 	%r<10>;
	.reg .b32 	%f<6>;
	.reg .b64 	%rd<11>;

	ld.param.u64 	%rd4, [_Z3addPfS_S__param_0];
	ld.param.u64 	%rd5, [_Z3addPfS_S__param_1];
	ld.param.u64 	%rd6, [_Z3addPfS_S__param_2];
	mov.u32 	%r6, %tid.x;
	mov.u32 	%r7, %ctaid.x;
	mov.u32 	%r1, %ntid.x;
	mad.lo.s32 	%r9, %r7, %r1, %r6;
	setp.gt.s32 	%p1, %r9, 40959999;
	@%p1 bra 	$L__BB0_3;
	mov.u32 	%r8, %nctaid.x;
	mul.lo.s32 	%r3, %r1, %r8;
	cvta.to.global.u64 	%rd1, %rd4;
	cvta.to.global.u64 	%rd2, %rd5;
	cvta.to.global.u64 	%rd3, %rd6;
$L__BB0_2:
	mul.wide.s32 	%rd7, %r9, 4;
	add.s64 	%rd8, %rd1, %rd7;
	ld.global.f32 	%f1, [%rd8];
	rcp.rn.f32 	%f2, %f1;
	add.s64 	%rd9, %rd2, %rd7;
	ld.global.f32 	%f3, [%rd9];
	rcp.rn.f32 	%f4, %f3;
	add.f32 	%f5, %f2, %f4;
	add.s64 	%rd10, %rd3, %rd7;
	st.global.f32 	[%rd10], %f5;
	add.s32 	%r9, %r9, %r3;
	setp.lt.s32 	%p2, %r9, 40960000;
	@%p2 bra 	$L__BB0_2;
$L__BB0_3:
	ret;

}


// ===== COMPILED SASS (sm_100) =====

	.target	sm_100

	.elftype	@"ET_EXEC"


//--------------------- .note.nv.tkinfo           --------------------------
	.section	.note.nv.tkinfo,"",@"SHT_NOTE"
	.sectionflags	@"SHF_NOTE_NV_TKINFO"
	.tkinfo
        /*0018*/ 	.word	0x00000002
        /*0030*/ 	.string	""
        /*0030*/ 	.string	"ptxas"
        /*0030*/ 	.string	"Cuda compilation tools, release 13.0, V13.0.88"
        /*0030*/ 	.string	"Build cuda_13.0.r13.0/compiler.36424714_0"
        /*0030*/ 	.string	"-arch sm_100 -m 64 "



//--------------------- .note.nv.cuinfo           --------------------------
	.section	.note.nv.cuinfo,"",@"SHT_NOTE"
	.sectionflags	@"SHF_NOTE_NV_CUINFO"
        /*0018*/ 	.short	0x0002
        /*001a*/ 	.short	0x0064
        /*001c*/ 	.short	0x0082
	.zero		2


//--------------------- .nv.info                  --------------------------
	.section	.nv.info,"",@"SHT_CUDA_INFO"
	.align	4


	//----- nvinfo : EIATTR_REGCOUNT
	.align		4
        /*0000*/ 	.byte	0x04, 0x2f
        /*0002*/ 	.short	(.L_1 - .L_0)
	.align		4
.L_0:
        /*0004*/ 	.word	index@(_Z3addPfS_S_)
        /*0008*/ 	.word	0x00000016


	//----- nvinfo : EIATTR_FRAME_SIZE
	.align		4
.L_1:
        /*000c*/ 	.byte	0x04, 0x11
        /*000e*/ 	.short	(.L_3 - .L_2)
	.align		4
.L_2:
        /*0010*/ 	.word	index@($__internal_0_$__cuda_sm20_rcp_rn_f32_slowpath)
        /*0014*/ 	.word	0x00000000


	//----- nvinfo : EIATTR_FRAME_SIZE
	.align		4
.L_3:
        /*0018*/ 	.byte	0x04, 0x11
        /*001a*/ 	.short	(.L_5 - .L_4)
	.align		4
.L_4:
        /*001c*/ 	.word	index@(_Z3addPfS_S_)
        /*0020*/ 	.word	0x00000000


	//----- nvinfo : EIATTR_MIN_STACK_SIZE
	.align		4
.L_5:
        /*0024*/ 	.byte	0x04, 0x12
        /*0026*/ 	.short	(.L_7 - .L_6)
	.align		4
.L_6:
        /*0028*/ 	.word	index@(_Z3addPfS_S_)
        /*002c*/ 	.word	0x00000000
.L_7:


//--------------------- .nv.compat                --------------------------
	.section	.nv.compat,"",@"SHT_CUDA_COMPAT_INFO"
	.align	4
        /*0000*/ 	.byte	0x02, 0x09, 0x00, 0x00, 0x02, 0x02, 0x01, 0x00, 0x02, 0x05, 0x05, 0x00, 0x03, 0x07, 0x01, 0x01
        /*0010*/ 	.byte	0x02, 0x03, 0x00, 0x00, 0x02, 0x06, 0x01, 0x00, 0x04, 0x0b, 0x08, 0x00, 0x09, 0x00, 0x00, 0x00
        /*0020*/ 	.byte	0x00, 0x00, 0x00, 0x00


//--------------------- .nv.info._Z3addPfS_S_     --------------------------
	.section	.nv.info._Z3addPfS_S_,"",@"SHT_CUDA_INFO"
	.sectionflags	@""
	.align	4


	//----- nvinfo : EIATTR_CUDA_API_VERSION
	.align		4
        /*0000*/ 	.byte	0x04, 0x37
        /*0002*/ 	.short	(.L_9 - .L_8)
.L_8:
        /*0004*/ 	.word	0x00000082


	//----- nvinfo : EIATTR_KPARAM_INFO
	.align		4
.L_9:
        /*0008*/ 	.byte	0x04, 0x17
        /*000a*/ 	.short	(.L_11 - .L_10)
.L_10:
        /*000c*/ 	.word	0x00000000
        /*0010*/ 	.short	0x0002
        /*0012*/ 	.short	0x0010
        /*0014*/ 	.byte	0x00, 0xf5, 0x21, 0x00


	//----- nvinfo : EIATTR_KPARAM_INFO
	.align		4
.L_11:
        /*0018*/ 	.byte	0x04, 0x17
        /*001a*/ 	.short	(.L_13 - .L_12)
.L_12:
        /*001c*/ 	.word	0x00000000
        /*0020*/ 	.short	0x0001
        /*0022*/ 	.short	0x0008
        /*0024*/ 	.byte	0x00, 0xf5, 0x21, 0x00


	//----- nvinfo : EIATTR_KPARAM_INFO
	.align		4
.L_13:
        /*0028*/ 	.byte	0x04, 0x17
        /*002a*/ 	.short	(.L_15 - .L_14)
.L_14:
        /*002c*/ 	.word	0x00000000
        /*0030*/ 	.short	0x0000
        /*0032*/ 	.short	0x0000
        /*0034*/ 	.byte	0x00, 0xf5, 0x21, 0x00


	//----- nvinfo : EIATTR_SPARSE_MMA_MASK
	.align		4
.L_15:
        /*0038*/ 	.byte	0x03, 0x50
        /*003a*/ 	.short	0x0000


	//----- nvinfo : EIATTR_MAXREG_COUNT
	.align		4
        /*003c*/ 	.byte	0x03, 0x1b
        /*003e*/ 	.short	0x00ff


	//----- nvinfo : EIATTR_MERCURY_ISA_VERSION
	.align		4
        /*0040*/ 	.byte	0x03, 0x5f
        /*0042*/ 	.short	0x0101


	//----- nvinfo : EIATTR_VRC_CTA_INIT_COUNT
	.align		4
        /*0044*/ 	.byte	0x02, 0x4a
	.zero		1
	.zero		1


	//----- nvinfo : EIATTR_EXIT_INSTR_OFFSETS
	.align		4
        /*0048*/ 	.byte	0x04, 0x1c
        /*004a*/ 	.short	(.L_17 - .L_16)


	//   ....[0]....
.L_16:
        /*004c*/ 	.word	0x00000060


	//   ....[1]....
        /*0050*/ 	.word	0x00000350


	//----- nvinfo : EIATTR_CRS_STACK_SIZE
	.align		4
.L_17:
        /*0054*/ 	.byte	0x04, 0x1e
        /*0056*/ 	.short	(.L_19 - .L_18)
.L_18:
        /*0058*/ 	.word	0x00000000


	//----- nvinfo : EIATTR_CBANK_PARAM_SIZE
	.align		4
.L_19:
        /*005c*/ 	.byte	0x03, 0x19
        /*005e*/ 	.short	0x0018


	//----- nvinfo : EIATTR_PARAM_CBANK
	.align		4
        /*0060*/ 	.byte	0x04, 0x0a
        /*0062*/ 	.short	(.L_21 - .L_20)
	.align		4
.L_20:
        /*0064*/ 	.word	index@(.nv.constant0._Z3addPfS_S_)
        /*0068*/ 	.short	0x0380
        /*006a*/ 	.short	0x0018


	//----- nvinfo : EIATTR_SW_WAR
	.align		4
.L_21:
        /*006c*/ 	.byte	0x04, 0x36
        /*006e*/ 	.short	(.L_23 - .L_22)
.L_22:
        /*0070*/ 	.word	0x00000008
.L_23:


//--------------------- .nv.callgraph             --------------------------
	.section	.nv.callgraph,"",@"SHT_CUDA_CALLGRAPH"
	.align	4
	.sectionentsize	8
	.align		4
        /*0000*/ 	.word	0x00000000
	.align		4
        /*0004*/ 	.word	0xffffffff
	.align		4
        /*0008*/ 	.word	0x00000000
	.align		4
        /*000c*/ 	.word	0xfffffffe
	.align		4
        /*0010*/ 	.word	0x00000000
	.align		4
        /*0014*/ 	.word	0xfffffffd
	.align		4
        /*0018*/ 	.word	0x00000000
	.align		4
        /*001c*/ 	.word	0xfffffffc


//--------------------- .text._Z3addPfS_S_        --------------------------
	.section	.text._Z3addPfS_S_,"ax",@progbits
	.align	128
        .global         _Z3addPfS_S_
        .type           _Z3addPfS_S_,@function
        .size           _Z3addPfS_S_,(.L_x_12 - _Z3addPfS_S_)
        .other          _Z3addPfS_S_,@"STO_CUDA_ENTRY STV_DEFAULT"
_Z3addPfS_S_:
.text._Z3addPfS_S_:
[----:B------:R-:W-:Y:S01]  /*0000*/  LDC R1, c[0x0][0x37c] ;  /* 0x0000df00ff017b82 */ /* 0x000fe20000000800 */
[----:B------:R-:W0:Y:S07]  /*0010*/  S2R R10, SR_TID.X ;  /* 0x00000000000a7919 */ /* 0x000e2e0000002100 */
[----:B------:R-:W0:Y:S08]  /*0020*/  S2UR UR4, SR_CTAID.X ;  /* 0x00000000000479c3 */ /* 0x000e300000002500 */
[----:B------:R-:W0:Y:S02]  /*0030*/  LDC R3, c[0x0][0x360] ;  /* 0x0000d800ff037b82 */ /* 0x000e240000000800 */
[----:B0-----:R-:W-:-:S05]  /*0040*/  IMAD R10, R3, UR4, R10 ;  /* 0x00000004030a7c24 */ /* 0x001fca000f8e020a */
[----:B------:R-:W-:-:S13]  /*0050*/  ISETP.GT.AND P0, PT, R10, 0x270ffff, PT ;  /* 0x0270ffff0a00780c */ /* 0x000fda0003f04270 */
[----:B------:R-:W-:Y:S05]  /*0060*/  @P0 EXIT ;  /* 0x000000000000094d */ /* 0x000fea0003800000 */
[----:B------:R-:W0:Y:S01]  /*0070*/  LDC.64 R4, c[0x0][0x380] ;  /* 0x0000e000ff047b82 */ /* 0x000e220000000a00 */
[----:B------:R-:W1:Y:S01]  /*0080*/  LDCU UR4, c[0x0][0x370] ;  /* 0x00006e00ff0477ac */ /* 0x000e620008000800 */
[----:B------:R-:W2:Y:S06]  /*0090*/  LDCU.64 UR6, c[0x0][0x358] ;  /* 0x00006b00ff0677ac */ /* 0x000eac0008000a00 */
[----:B------:R-:W3:Y:S08]  /*00a0*/  LDC.64 R6, c[0x0][0x388] ;  /* 0x0000e200ff067b82 */ /* 0x000ef00000000a00 */
[----:B------:R-:W4:Y:S01]  /*00b0*/  LDC.64 R8, c[0x0][0x390] ;  /* 0x0000e400ff087b82 */ /* 0x000f220000000a00 */
[----:B-1----:R-:W-:-:S07]  /*00c0*/  IMAD R3, R3, UR4, RZ ;  /* 0x0000000403037c24 */ /* 0x002fce000f8e02ff */
.L_x_6:
[----:B01----:R-:W-:-:S05]  /*00d0*/  IMAD.WIDE R12, R10, 0x4, R4 ;  /* 0x000000040a0c7825 */ /* 0x003fca00078e0204 */
[----:B--2---:R-:W2:Y:S01]  /*00e0*/  LDG.E R15, desc[UR6][R12.64] ;  /* 0x000000060c0f7981 */ /* 0x004ea2000c1e1900 */
[--C-:B------:R-:W-:Y:S01]  /*00f0*/  IMAD.MOV.U32 R11, RZ, RZ, R10.reuse ;  /* 0x000000ffff0b7224 */ /* 0x100fe200078e000a */
[----:B------:R-:W-:Y:S01]  /*0100*/  BSSY.RECONVERGENT B0, `(.L_x_0) ;  /* 0x0000010000007945 */ /* 0x000fe20003800200 */
[----:B------:R-:W-:-:S05]  /*0110*/  IMAD.IADD R10, R3, 0x1, R10 ;  /* 0x00000001030a7824 */ /* 0x000fca00078e020a */
[----:B------:R-:W-:Y:S01]  /*0120*/  ISETP.GE.AND P3, PT, R10, 0x2710000, PT ;  /* 0x027100000a00780c */ /* 0x000fe20003f66270 */
[----:B--2---:R-:W-:-:S05]  /*0130*/  VIADD R0, R15, 0x1800000 ;  /* 0x018000000f007836 */ /* 0x004fca0000000000 */
[----:B------:R-:W-:-:S04]  /*0140*/  LOP3.LUT R0, R0, 0x7f800000, RZ, 0xc0, !PT ;  /* 0x7f80000000007812 */ /* 0x000fc800078ec0ff */
[----:B------:R-:W-:-:S13]  /*0150*/  ISETP.GT.U32.AND P0, PT, R0, 0x1ffffff, PT ;  /* 0x01ffffff0000780c */ /* 0x000fda0003f04070 */
[----:B------:R-:W-:Y:S05]  /*0160*/  @P0 BRA `(.L_x_1) ;  /* 0x0000000000140947 */ /* 0x000fea0003800000 */
[----:B------:R-:W-:Y:S02]  /*0170*/  MOV R0, R15 ;  /* 0x0000000f00007202 */ /* 0x000fe40000000f00 */
[----:B------:R-:W-:-:S07]  /*0180*/  MOV R14, 0x1a0 ;  /* 0x000001a0000e7802 */ /* 0x000fce0000000f00 */
[----:B---34-:R-:W-:Y:S05]  /*0190*/  CALL.REL.NOINC `($__internal_0_$__cuda_sm20_rcp_rn_f32_slowpath) ;  /* 0x0000000000707944 */ /* 0x018fea0003c00000 */
[----:B------:R-:W-:Y:S01]  /*01a0*/  IMAD.MOV.U32 R12, RZ, RZ, R13 ;  /* 0x000000ffff0c7224 */ /* 0x000fe200078e000d */
[----:B------:R-:W-:Y:S06]  /*01b0*/  BRA `(.L_x_2) ;  /* 0x0000000000107947 */ /* 0x000fec0003800000 */
.L_x_1:
[----:B------:R-:W0:Y:S02]  /*01c0*/  MUFU.RCP R12, R15 ;  /* 0x0000000f000c7308 */ /* 0x000e240000001000 */
[----:B0-----:R-:W-:-:S04]  /*01d0*/  FFMA R0, R15, R12, -1 ;  /* 0xbf8000000f007423 */ /* 0x001fc8000000000c */
[----:B------:R-:W-:-:S04]  /*01e0*/  FADD.FTZ R13, -R0, -RZ ;  /* 0x800000ff000d7221 */ /* 0x000fc80000010100 */
[----:B------:R-:W-:-:S07]  /*01f0*/  FFMA R12, R12, R13, R12 ;  /* 0x0000000d0c0c7223 */ /* 0x000fce000000000c */
.L_x_2:
[----:B------:R-:W-:Y:S05]  /*0200*/  BSYNC.RECONVERGENT B0 ;  /* 0x0000000000007941 */ /* 0x000fea0003800200 */
.L_x_0:
[----:B---3--:R-:W-:-:S06]  /*0210*/  IMAD.WIDE R14, R11, 0x4, R6 ;  /* 0x000000040b0e7825 */ /* 0x008fcc00078e0206 */
[----:B------:R-:W2:Y:S01]  /*0220*/  LDG.E R14, desc[UR6][R14.64] ;  /* 0x000000060e0e7981 */ /* 0x000ea2000c1e1900 */
[----:B------:R-:W-:Y:S01]  /*0230*/  BSSY.RECONVERGENT B0, `(.L_x_3) ;  /* 0x000000d000007945 */ /* 0x000fe20003800200 */
[----:B--2---:R-:W-:-:S05]  /*0240*/  VIADD R0, R14, 0x1800000 ;  /* 0x018000000e007836 */ /* 0x004fca0000000000 */
[----:B------:R-:W-:-:S04]  /*0250*/  LOP3.LUT R0, R0, 0x7f800000, RZ, 0xc0, !PT ;  /* 0x7f80000000007812 */ /* 0x000fc800078ec0ff */
[----:B------:R-:W-:-:S13]  /*0260*/  ISETP.GT.U32.AND P0, PT, R0, 0x1ffffff, PT ;  /* 0x01ffffff0000780c */ /* 0x000fda0003f04070 */
[----:B------:R-:W-:Y:S05]  /*0270*/  @P0 BRA `(.L_x_4) ;  /* 0x0000000000100947 */ /* 0x000fea0003800000 */
[----:B------:R-:W-:Y:S02]  /*0280*/  MOV R0, R14 ;  /* 0x0000000e00007202 */ /* 0x000fe40000000f00 */
[----:B------:R-:W-:-:S07]  /*0290*/  MOV R14, 0x2b0 ;  /* 0x000002b0000e7802 */ /* 0x000fce0000000f00 */
[----:B----4-:R-:W-:Y:S05]  /*02a0*/  CALL.REL.NOINC `($__internal_0_$__cuda_sm20_rcp_rn_f32_slowpath) ;  /* 0x00000000002c7944 */ /* 0x010fea0003c00000 */
[----:B------:R-:W-:Y:S05]  /*02b0*/  BRA `(.L_x_5) ;  /* 0x0000000000107947 */ /* 0x000fea0003800000 */
.L_x_4:
[----:B------:R-:W0:Y:S02]  /*02c0*/  MUFU.RCP R13, R14 ;  /* 0x0000000e000d7308 */ /* 0x000e240000001000 */
[----:B0-----:R-:W-:-:S04]  /*02d0*/  FFMA R0, R14, R13, -1 ;  /* 0xbf8000000e007423 */ /* 0x001fc8000000000d */
[----:B------:R-:W-:-:S04]  /*02e0*/  FADD.FTZ R0, -R0, -RZ ;  /* 0x800000ff00007221 */ /* 0x000fc80000010100 */
[----:B------:R-:W-:-:S07]  /*02f0*/  FFMA R13, R13, R0, R13 ;  /* 0x000000000d0d7223 */ /* 0x000fce000000000d */
.L_x_5:
[----:B------:R-:W-:Y:S05]  /*0300*/  BSYNC.RECONVERGENT B0 ;  /* 0x0000000000007941 */ /* 0x000fea0003800200 */
.L_x_3:
[----:B------:R-:W-:Y:S01]  /*0310*/  FADD R15, R13, R12 ;  /* 0x0000000c0d0f7221 */ /* 0x000fe20000000000 */
[----:B----4-:R-:W-:-:S05]  /*0320*/  IMAD.WIDE R12, R11, 0x4, R8 ;  /* 0x000000040b0c7825 */ /* 0x010fca00078e0208 */
[----:B------:R1:W-:Y:S01]  /*0330*/  STG.E desc[UR6][R12.64], R15 ;  /* 0x0000000f0c007986 */ /* 0x0003e2000c101906 */
[----:B------:R-:W-:Y:S05]  /*0340*/  @!P3 BRA `(.L_x_6) ;  /* 0xfffffffc0060b947 */ /* 0x000fea000383ffff */
[----:B------:R-:W-:Y:S05]  /*0350*/  EXIT ;  /* 0x000000000000794d */ /* 0x000fea0003800000 */
        .weak           $__internal_0_$__cuda_sm20_rcp_rn_f32_slowpath
        .type           $__internal_0_$__cuda_sm20_rcp_rn_f32_slowpath,@function
        .size           $__internal_0_$__cuda_sm20_rcp_rn_f32_slowpath,(.L_x_12 - $__internal_0_$__cuda_sm20_rcp_rn_f32_slowpath)
$__internal_0_$__cuda_sm20_rcp_rn_f32_slowpath:
[----:B------:R-:W-:Y:S01]  /*0360*/  IMAD.SHL.U32 R2, R0, 0x2, RZ ;  /* 0x0000000200027824 */ /* 0x000fe200078e00ff */
[----:B------:R-:W-:Y:S04]  /*0370*/  BSSY.RECONVERGENT B1, `(.L_x_7) ;  /* 0x0000030000017945 */ /* 0x000fe80003800200 */
[----:B------:R-:W-:-:S04]  /*0380*/  SHF.R.U32.HI R2, RZ, 0x18, R2 ;  /* 0x00000018ff027819 */ /* 0x000fc80000011602 */
[----:B------:R-:W-:-:S13]  /*0390*/  ISETP.NE.U32.AND P0, PT, R2, RZ, PT ;  /* 0x000000ff0200720c */ /* 0x000fda0003f05070 */
[----:B------:R-:W-:Y:S05]  /*03a0*/  @P0 BRA `(.L_x_8) ;  /* 0x0000000000280947 */ /* 0x000fea0003800000 */
[----:B------:R-:W-:-:S05]  /*03b0*/  IMAD.SHL.U32 R2, R0, 0x2, RZ ;  /* 0x0000000200027824 */ /* 0x000fca00078e00ff */
[----:B------:R-:W-:-:S13]  /*03c0*/  ISETP.NE.AND P0, PT, R2, RZ, PT ;  /* 0x000000ff0200720c */ /* 0x000fda0003f05270 */
[----:B------:R-:W-:Y:S01]  /*03d0*/  @P0 FFMA R15, R0, 1.84467440737095516160e+19, RZ ;  /* 0x5f800000000f0823 */ /* 0x000fe200000000ff */
[----:B------:R-:W-:Y:S08]  /*03e0*/  @!P0 MUFU.RCP R13, R0 ;  /* 0x00000000000d8308 */ /* 0x000ff00000001000 */
[----:B------:R-:W0:Y:S02]  /*03f0*/  @P0 MUFU.RCP R2, R15 ;  /* 0x0000000f00020308 */ /* 0x000e240000001000 */
[----:B0-----:R-:W-:-:S04]  /*0400*/  @P0 FFMA R16, R15, R2, -1 ;  /* 0xbf8000000f100423 */ /* 0x001fc80000000002 */
[----:B------:R-:W-:-:S04]  /*0410*/  @P0 FADD.FTZ R17, -R16, -RZ ;  /* 0x800000ff10110221 */ /* 0x000fc80000010100 */
[----:B------:R-:W-:-:S04]  /*0420*/  @P0 FFMA R2, R2, R17, R2 ;  /* 0x0000001102020223 */ /* 0x000fc80000000002 */
[----:B------:R-:W-:Y:S01]  /*0430*/  @P0 FFMA R13, R2, 1.84467440737095516160e+19, RZ ;  /* 0x5f800000020d0823 */ /* 0x000fe200000000ff */
[----:B------:R-:W-:Y:S06]  /*0440*/  BRA `(.L_x_9) ;  /* 0x0000000000887947 */ /* 0x000fec0003800000 */
.L_x_8:
[----:B------:R-:W-:-:S04]  /*0450*/  IADD3 R19, PT, PT, R2, -0xfd, RZ ;  /* 0xffffff0302137810 */ /* 0x000fc80007ffe0ff */
[----:B------:R-:W-:-:S13]  /*0460*/  ISETP.GT.U32.AND P0, PT, R19, 0x1, PT ;  /* 0x000000011300780c */ /* 0x000fda0003f04070 */
[----:B------:R-:W-:Y:S05]  /*0470*/  @P0 BRA `(.L_x_10) ;  /* 0x0000000000780947 */ /* 0x000fea0003800000 */
[----:B------:R-:W-:Y:S01]  /*0480*/  LOP3.LUT R13, R0, 0x7fffff, RZ, 0xc0, !PT ;  /* 0x007fffff000d7812 */ /* 0x000fe200078ec0ff */
[----:B------:R-:W-:Y:S02]  /*0490*/  IMAD.MOV.U32 R18, RZ, RZ, 0x3 ;  /* 0x00000003ff127424 */ /* 0x000fe400078e00ff */
[----:B------:R-:W-:Y:S01]  /*04a0*/  VIADD R2, R2, 0xffffff04 ;  /* 0xffffff0402027836 */ /* 0x000fe20000000000 */
[----:B------:R-:W-:Y:S02]  /*04b0*/  LOP3.LUT R13, R13, 0x3f800000, RZ, 0xfc, !PT ;  /* 0x3f8000000d0d7812 */ /* 0x000fe400078efcff */
[----:B------:R-:W-:Y:S02]  /*04c0*/  SHF.L.U32 R18, R18, R19, RZ ;  /* 0x0000001312127219 */ /* 0x000fe400000006ff */
[----:B------:R-:W0:Y:S02]  /*04d0*/  MUFU.RCP R16, R13 ;  /* 0x0000000d00107308 */ /* 0x000e240000001000 */
[----:B0-----:R-:W-:-:S04]  /*04e0*/  FFMA R15, R13, R16, -1 ;  /* 0xbf8000000d0f7423 */ /* 0x001fc80000000010 */
[----:B------:R-:W-:-:S04]  /*04f0*/  FADD.FTZ R15, -R15, -RZ ;  /* 0x800000ff0f0f7221 */ /* 0x000fc80000010100 */
[CCC-:B------:R-:W-:Y:S01]  /*0500*/  FFMA.RM R17, R16.reuse, R15.reuse, R16.reuse ;  /* 0x0000000f10117223 */ /* 0x1c0fe20000004010 */
[----:B------:R-:W-:-:S04]  /*0510*/  FFMA.RP R16, R16, R15, R16 ;  /* 0x0000000f10107223 */ /* 0x000fc80000008010 */
[C---:B------:R-:W-:Y:S02]  /*0520*/  LOP3.LUT R15, R17.reuse, 0x7fffff, RZ, 0xc0, !PT ;  /* 0x007fffff110f7812 */ /* 0x040fe400078ec0ff */
[----:B------:R-:W-:Y:S02]  /*0530*/  FSETP.NEU.FTZ.AND P0, PT, R17, R16, PT ;  /* 0x000000101100720b */ /* 0x000fe40003f1d000 */
[----:B------:R-:W-:Y:S02]  /*0540*/  LOP3.LUT R15, R15, 0x800000, RZ, 0xfc, !PT ;  /* 0x008000000f0f7812 */ /* 0x000fe400078efcff */
[----:B------:R-:W-:Y:S02]  /*0550*/  SEL R16, RZ, 0xffffffff, !P0 ;  /* 0xffffffffff107807 */ /* 0x000fe40004000000 */
[----:B------:R-:W-:-:S03]  /*0560*/  LOP3.LUT R18, R18, R15, RZ, 0xc0, !PT ;  /* 0x0000000f12127212 */ /* 0x000fc600078ec0ff */
[----:B------:R-:W-:Y:S01]  /*0570*/  IMAD.MOV R16, RZ, RZ, -R16 ;  /* 0x000000ffff107224 */ /* 0x000fe200078e0a10 */
[----:B------:R-:W-:-:S04]  /*0580*/  SHF.R.U32.HI R18, RZ, R19, R18 ;  /* 0x00000013ff127219 */ /* 0x000fc80000011612 */
[----:B------:R-:W-:Y:S02]  /*0590*/  LOP3.LUT P1, RZ, R16, R19, R15, 0xf8, !PT ;  /* 0x0000001310ff7212 */ /* 0x000fe4000782f80f */
[C---:B------:R-:W-:Y:S02]  /*05a0*/  LOP3.LUT P0, RZ, R18.reuse, 0x1, RZ, 0xc0, !PT ;  /* 0x0000000112ff7812 */ /* 0x040fe4000780c0ff */
[----:B------:R-:W-:-:S04]  /*05b0*/  LOP3.LUT P2, RZ, R18, 0x2, RZ, 0xc0, !PT ;  /* 0x0000000212ff7812 */ /* 0x000fc8000784c0ff */
[----:B------:R-:W-:Y:S02]  /*05c0*/  PLOP3.LUT P0, PT, P0, P1, P2, 0xe0, 0x0 ;  /* 0x000000000000781c */ /* 0x000fe40000703c20 */
[----:B------:R-:W-:Y:S02]  /*05d0*/  LOP3.LUT P1, RZ, R0, 0x7fffff, RZ, 0xc0, !PT ;  /* 0x007fffff00ff7812 */ /* 0x000fe4000782c0ff */
[----:B------:R-:W-:-:S04]  /*05e0*/  SEL R13, RZ, 0x1, !P0 ;  /* 0x00000001ff0d7807 */ /* 0x000fc80004000000 */
[----:B------:R-:W-:-:S04]  /*05f0*/  IADD3 R13, PT, PT, -R13, RZ, RZ ;  /* 0x000000ff0d0d7210 */ /* 0x000fc80007ffe1ff */
[----:B------:R-:W-:Y:S02]  /*0600*/  ISETP.GE.AND P0, PT, R13, RZ, PT ;  /* 0x000000ff0d00720c */ /* 0x000fe40003f06270 */
[----:B------:R-:W-:-:S11]  /*0610*/  SHF.R.U32.HI R13, RZ, R2, R15 ;  /* 0x00000002ff0d7219 */ /* 0x000fd6000001160f */
[----:B------:R-:W-:-:S05]  /*0620*/  @!P0 VIADD R13, R13, 0x1 ;  /* 0x000000010d0d8836 */ /* 0x000fca0000000000 */
[----:B------:R-:W-:-:S04]  /*0630*/  @!P1 SHF.L.U32 R13, R13, 0x1, RZ ;  /* 0x000000010d0d9819 */ /* 0x000fc800000006ff */
[----:B------:R-:W-:Y:S01]  /*0640*/  LOP3.LUT R13, R13, 0x80000000, R0, 0xf8, !PT ;  /* 0x800000000d0d7812 */ /* 0x000fe200078ef800 */
[----:B------:R-:W-:Y:S06]  /*0650*/  BRA `(.L_x_9) ;  /* 0x0000000000047947 */ /* 0x000fec0003800000 */
.L_x_10:
[----:B------:R0:W1:Y:S02]  /*0660*/  MUFU.RCP R13, R0 ;  /* 0x00000000000d7308 */ /* 0x0000640000001000 */
.L_x_9:
[----:B------:R-:W-:Y:S05]  /*0670*/  BSYNC.RECONVERGENT B1 ;  /* 0x0000000000017941 */ /* 0x000fea0003800200 */
.L_x_7:
[----:B------:R-:W-:-:S04]  /*0680*/  IMAD.MOV.U32 R15, RZ, RZ, 0x0 ;  /* 0x00000000ff0f7424 */ /* 0x000fc800078e00ff */
[----:B01----:R-:W-:Y:S05]  /*0690*/  RET.REL.NODEC R14 `(_Z3addPfS_S_) ;  /* 0xfffffff80e587950 */ /* 0x003fea0003c3ffff */
.L_x_11:
[----:B------:R-:W-:-:S00]  /*06a0*/  BRA `(.L_x_11) ;  /* 0xfffffffc00fc7947 */ /* 0x000fc0000383ffff */
[----:B------:R-:W-:-:S00]  /*06b0*/  NOP ;  /* 0x0000000000007918 */ /* 0x000fc00000000000 */
        /* <DEDUP_REMOVED lines=12> */
.L_x_12:


//--------------------- .nv.shared.reserved.0     --------------------------
	.section	.nv.shared.reserved.0,"aw",@nobits
	.weak		__nv_reservedSMEM_offset_0_alias
	.size		__nv_reservedSMEM_offset_0_alias, 0, 64
	.other		__nv_reservedSMEM_offset_0_alias,@"STO_CUDA_RESERVED_SHARED STV_DEFAULT"
__nv_reservedSMEM_offset_0_alias:
	.zero		0
	.zero		64


//--------------------- .nv.constant0._Z3addPfS_S_ --------------------------
	.section	.nv.constant0._Z3addPfS_S_,"a",@progbits
	.sectionflags	@""
	.align	4
.nv.constant0._Z3addPfS_S_:
	.zero		920


//--------------------- SYMBOLS --------------------------

	.type		.nv.reservedSmem.offset0,@object
	.size		.nv.reservedSmem.offset0,0x4
